//
// Generated by NVIDIA NVVM Compiler
//
// Compiler Build ID: CL-36424714
// Cuda compilation tools, release 13.0, V13.0.88
// Based on NVVM 20.0.0
//

.version 9.0
.target sm_100
.address_size 64

	// .globl	_Z10sum_primesPjS_Py
// _ZZ10sum_primesPjS_PyE9block_arr has been demoted

.visible .entry _Z10sum_primesPjS_Py(
	.param .u64 .ptr .align 1 _Z10sum_primesPjS_Py_param_0,
	.param .u64 .ptr .align 1 _Z10sum_primesPjS_Py_param_1,
	.param .u64 .ptr .align 1 _Z10sum_primesPjS_Py_param_2
)
{
	.reg .pred 	%p<33>;
	.reg .b32 	%r<61>;
	.reg .b64 	%rd<75>;
	.reg .b64 	%fd<7>;
	// demoted variable
	.shared .align 4 .b8 _ZZ10sum_primesPjS_PyE9block_arr[2048];
	ld.param.u64 	%rd4, [_Z10sum_primesPjS_Py_param_0];
	ld.param.u64 	%rd5, [_Z10sum_primesPjS_Py_param_1];
	ld.param.u64 	%rd3, [_Z10sum_primesPjS_Py_param_2];
	cvta.to.global.u64 	%rd6, %rd5;
	cvta.to.global.u64 	%rd7, %rd4;
	ld.global.u32 	%r11, [%rd7];
	mov.u32 	%r12, %ctaid.x;
	mov.u32 	%r13, %nctaid.y;
	mov.u32 	%r14, %ctaid.y;
	mad.lo.s32 	%r15, %r12, %r13, %r14;
	shl.b32 	%r16, %r15, 9;
	mov.u32 	%r1, %tid.x;
	add.s32 	%r17, %r16, %r1;
	add.s32 	%r18, %r17, %r11;
	shl.b32 	%r20, %r1, 2;
	mov.u32 	%r21, _ZZ10sum_primesPjS_PyE9block_arr;
	add.s32 	%r22, %r21, %r20;
	st.shared.u32 	[%r22], %r18;
	setp.gt.u32 	%p1, %r18, 1;
	ld.global.u32 	%r23, [%rd6];
	setp.lt.u32 	%p2, %r18, %r23;
	selp.b32 	%r25, %r18, 0, %p2;
	selp.b32 	%r26, %r25, 0, %p1;
	st.shared.u32 	[%r22], %r26;
	cvt.rn.f64.u32 	%fd1, %r18;
	add.f64 	%fd2, %fd1, 0d4080000000000000;
	sqrt.rn.f64 	%fd3, %fd2;
	cvt.rzi.u32.f64 	%r27, %fd3;
	cvt.rn.f64.u32 	%fd4, %r23;
	sqrt.rn.f64 	%fd5, %fd4;
	cvt.rn.f64.u32 	%fd6, %r27;
	setp.lt.f64 	%p3, %fd5, %fd6;
	cvt.rzi.u32.f64 	%r28, %fd5;
	selp.b32 	%r2, %r28, %r27, %p3;
	add.s32 	%r58, %r1, 2;
	setp.gt.u32 	%p4, %r58, %r2;
	@%p4 bra 	$L__BB0_20;
$L__BB0_1:
	mov.b32 	%r59, 16;
$L__BB0_2:
	add.s32 	%r6, %r21, %r59;
	ld.shared.u32 	%r31, [%r6+-16];
	rem.u32 	%r32, %r31, %r58;
	setp.ne.s32 	%p5, %r32, 0;
	setp.eq.s32 	%p6, %r31, %r58;
	or.pred  	%p7, %p5, %p6;
	@%p7 bra 	$L__BB0_4;
	mov.b32 	%r33, 0;
	st.shared.u32 	[%r6+-16], %r33;
$L__BB0_4:
	ld.shared.u32 	%r34, [%r6+-12];
	rem.u32 	%r35, %r34, %r58;
	setp.ne.s32 	%p8, %r35, 0;
	setp.eq.s32 	%p9, %r34, %r58;
	or.pred  	%p10, %p8, %p9;
	@%p10 bra 	$L__BB0_6;
	mov.b32 	%r36, 0;
	st.shared.u32 	[%r6+-12], %r36;
$L__BB0_6:
	ld.shared.u32 	%r37, [%r6+-8];
	rem.u32 	%r38, %r37, %r58;
	setp.ne.s32 	%p11, %r38, 0;
	setp.eq.s32 	%p12, %r37, %r58;
	or.pred  	%p13, %p11, %p12;
	@%p13 bra 	$L__BB0_8;
	mov.b32 	%r39, 0;
	st.shared.u32 	[%r6+-8], %r39;
$L__BB0_8:
	ld.shared.u32 	%r40, [%r6+-4];
	rem.u32 	%r41, %r40, %r58;
	setp.ne.s32 	%p14, %r41, 0;
	setp.eq.s32 	%p15, %r40, %r58;
	or.pred  	%p16, %p14, %p15;
	@%p16 bra 	$L__BB0_10;
	mov.b32 	%r42, 0;
	st.shared.u32 	[%r6+-4], %r42;
$L__BB0_10:
	ld.shared.u32 	%r43, [%r6];
	rem.u32 	%r44, %r43, %r58;
	setp.ne.s32 	%p17, %r44, 0;
	setp.eq.s32 	%p18, %r43, %r58;
	or.pred  	%p19, %p17, %p18;
	@%p19 bra 	$L__BB0_12;
	mov.b32 	%r45, 0;
	st.shared.u32 	[%r6], %r45;
$L__BB0_12:
	ld.shared.u32 	%r46, [%r6+4];
	rem.u32 	%r47, %r46, %r58;
	setp.ne.s32 	%p20, %r47, 0;
	setp.eq.s32 	%p21, %r46, %r58;
	or.pred  	%p22, %p20, %p21;
	@%p22 bra 	$L__BB0_14;
	mov.b32 	%r48, 0;
	st.shared.u32 	[%r6+4], %r48;
$L__BB0_14:
	ld.shared.u32 	%r49, [%r6+8];
	rem.u32 	%r50, %r49, %r58;
	setp.ne.s32 	%p23, %r50, 0;
	setp.eq.s32 	%p24, %r49, %r58;
	or.pred  	%p25, %p23, %p24;
	@%p25 bra 	$L__BB0_16;
	mov.b32 	%r51, 0;
	st.shared.u32 	[%r6+8], %r51;
$L__BB0_16:
	ld.shared.u32 	%r52, [%r6+12];
	rem.u32 	%r53, %r52, %r58;
	setp.ne.s32 	%p26, %r53, 0;
	setp.eq.s32 	%p27, %r52, %r58;
	or.pred  	%p28, %p26, %p27;
	@%p28 bra 	$L__BB0_18;
	mov.b32 	%r54, 0;
	st.shared.u32 	[%r6+12], %r54;
$L__BB0_18:
	add.s32 	%r59, %r59, 32;
	setp.ne.s32 	%p29, %r59, 2064;
	@%p29 bra 	$L__BB0_2;
	add.s32 	%r58, %r58, 512;
	setp.le.u32 	%p30, %r58, %r2;
	@%p30 bra 	$L__BB0_1;
$L__BB0_20:
	bar.sync 	0;
	setp.ne.s32 	%p31, %r1, 0;
	@%p31 bra 	$L__BB0_24;
	mov.b64 	%rd74, 0;
	mov.b32 	%r60, 64;
$L__BB0_22:
	add.s32 	%r57, %r21, %r60;
	ld.shared.u32 	%rd9, [%r57+-64];
	add.s64 	%rd10, %rd74, %rd9;
	ld.shared.u32 	%rd11, [%r57+-60];
	add.s64 	%rd12, %rd10, %rd11;
	ld.shared.u32 	%rd13, [%r57+-56];
	add.s64 	%rd14, %rd12, %rd13;
	ld.shared.u32 	%rd15, [%r57+-52];
	add.s64 	%rd16, %rd14, %rd15;
	ld.shared.u32 	%rd17, [%r57+-48];
	add.s64 	%rd18, %rd16, %rd17;
	ld.shared.u32 	%rd19, [%r57+-44];
	add.s64 	%rd20, %rd18, %rd19;
	ld.shared.u32 	%rd21, [%r57+-40];
	add.s64 	%rd22, %rd20, %rd21;
	ld.shared.u32 	%rd23, [%r57+-36];
	add.s64 	%rd24, %rd22, %rd23;
	ld.shared.u32 	%rd25, [%r57+-32];
	add.s64 	%rd26, %rd24, %rd25;
	ld.shared.u32 	%rd27, [%r57+-28];
	add.s64 	%rd28, %rd26, %rd27;
	ld.shared.u32 	%rd29, [%r57+-24];
	add.s64 	%rd30, %rd28, %rd29;
	ld.shared.u32 	%rd31, [%r57+-20];
	add.s64 	%rd32, %rd30, %rd31;
	ld.shared.u32 	%rd33, [%r57+-16];
	add.s64 	%rd34, %rd32, %rd33;
	ld.shared.u32 	%rd35, [%r57+-12];
	add.s64 	%rd36, %rd34, %rd35;
	ld.shared.u32 	%rd37, [%r57+-8];
	add.s64 	%rd38, %rd36, %rd37;
	ld.shared.u32 	%rd39, [%r57+-4];
	add.s64 	%rd40, %rd38, %rd39;
	ld.shared.u32 	%rd41, [%r57];
	add.s64 	%rd42, %rd40, %rd41;
	ld.shared.u32 	%rd43, [%r57+4];
	add.s64 	%rd44, %rd42, %rd43;
	ld.shared.u32 	%rd45, [%r57+8];
	add.s64 	%rd46, %rd44, %rd45;
	ld.shared.u32 	%rd47, [%r57+12];
	add.s64 	%rd48, %rd46, %rd47;
	ld.shared.u32 	%rd49, [%r57+16];
	add.s64 	%rd50, %rd48, %rd49;
	ld.shared.u32 	%rd51, [%r57+20];
	add.s64 	%rd52, %rd50, %rd51;
	ld.shared.u32 	%rd53, [%r57+24];
	add.s64 	%rd54, %rd52, %rd53;
	ld.shared.u32 	%rd55, [%r57+28];
	add.s64 	%rd56, %rd54, %rd55;
	ld.shared.u32 	%rd57, [%r57+32];
	add.s64 	%rd58, %rd56, %rd57;
	ld.shared.u32 	%rd59, [%r57+36];
	add.s64 	%rd60, %rd58, %rd59;
	ld.shared.u32 	%rd61, [%r57+40];
	add.s64 	%rd62, %rd60, %rd61;
	ld.shared.u32 	%rd63, [%r57+44];
	add.s64 	%rd64, %rd62, %rd63;
	ld.shared.u32 	%rd65, [%r57+48];
	add.s64 	%rd66, %rd64, %rd65;
	ld.shared.u32 	%rd67, [%r57+52];
	add.s64 	%rd68, %rd66, %rd67;
	ld.shared.u32 	%rd69, [%r57+56];
	add.s64 	%rd70, %rd68, %rd69;
	ld.shared.u32 	%rd71, [%r57+60];
	add.s64 	%rd74, %rd70, %rd71;
	add.s32 	%r60, %r60, 128;
	setp.ne.s32 	%p32, %r60, 2112;
	@%p32 bra 	$L__BB0_22;
	cvta.to.global.u64 	%rd72, %rd3;
	atom.global.add.u64 	%rd73, [%rd72], %rd74;
$L__BB0_24:
	ret;

}


// ===== COMPILED SASS (sm_100) =====

	.target	sm_100

	.elftype	@"ET_EXEC"


//--------------------- .note.nv.tkinfo           --------------------------
	.section	.note.nv.tkinfo,"",@"SHT_NOTE"
	.sectionflags	@"SHF_NOTE_NV_TKINFO"
	.tkinfo
        /*0018*/ 	.word	0x00000002
        /*0030*/ 	.string	""
        /*0030*/ 	.string	"ptxas"
        /*0030*/ 	.string	"Cuda compilation tools, release 13.0, V13.0.88"
        /*0030*/ 	.string	"Build cuda_13.0.r13.0/compiler.36424714_0"
        /*0030*/ 	.string	"-arch sm_100 -m 64 "



//--------------------- .note.nv.cuinfo           --------------------------
	.section	.note.nv.cuinfo,"",@"SHT_NOTE"
	.sectionflags	@"SHF_NOTE_NV_CUINFO"
        /*0018*/ 	.short	0x0002
        /*001a*/ 	.short	0x0064
        /*001c*/ 	.short	0x0082
	.zero		2


//--------------------- .nv.info                  --------------------------
	.section	.nv.info,"",@"SHT_CUDA_INFO"
	.align	4


	//----- nvinfo : EIATTR_REGCOUNT
	.align		4
        /*0000*/ 	.byte	0x04, 0x2f
        /*0002*/ 	.short	(.L_1 - .L_0)
	.align		4
.L_0:
        /*0004*/ 	.word	index@(_Z10sum_primesPjS_Py)
        /*0008*/ 	.word	0x0000001f


	//----- nvinfo : EIATTR_FRAME_SIZE
	.align		4
.L_1:
        /*000c*/ 	.byte	0x04, 0x11
        /*000e*/ 	.short	(.L_3 - .L_2)
	.align		4
.L_2:
        /*0010*/ 	.word	index@($__internal_0_$__cuda_sm20_dsqrt_rn_f64_mediumpath_v1)
        /*0014*/ 	.word	0x00000000


	//----- nvinfo : EIATTR_FRAME_SIZE
	.align		4
.L_3:
        /*0018*/ 	.byte	0x04, 0x11
        /*001a*/ 	.short	(.L_5 - .L_4)
	.align		4
.L_4:
        /*001c*/ 	.word	index@(_Z10sum_primesPjS_Py)
        /*0020*/ 	.word	0x00000000


	//----- nvinfo : EIATTR_MIN_STACK_SIZE
	.align		4
.L_5:
        /*0024*/ 	.byte	0x04, 0x12
        /*0026*/ 	.short	(.L_7 - .L_6)
	.align		4
.L_6:
        /*0028*/ 	.word	index@(_Z10sum_primesPjS_Py)
        /*002c*/ 	.word	0x00000000
.L_7:


//--------------------- .nv.compat                --------------------------
	.section	.nv.compat,"",@"SHT_CUDA_COMPAT_INFO"
	.align	4
        /*0000*/ 	.byte	0x02, 0x09, 0x00, 0x00, 0x02, 0x02, 0x01, 0x00, 0x02, 0x05, 0x05, 0x00, 0x03, 0x07, 0x01, 0x01
        /*0010*/ 	.byte	0x02, 0x03, 0x00, 0x00, 0x02, 0x06, 0x01, 0x00, 0x04, 0x0b, 0x08, 0x00, 0x01, 0x00, 0x00, 0x00
        /*0020*/ 	.byte	0x00, 0x00, 0x00, 0x00


//--------------------- .nv.info._Z10sum_primesPjS_Py --------------------------
	.section	.nv.info._Z10sum_primesPjS_Py,"",@"SHT_CUDA_INFO"
	.sectionflags	@""
	.align	4


	//----- nvinfo : EIATTR_CUDA_API_VERSION
	.align		4
        /*0000*/ 	.byte	0x04, 0x37
        /*0002*/ 	.short	(.L_9 - .L_8)
.L_8:
        /*0004*/ 	.word	0x00000082


	//----- nvinfo : EIATTR_KPARAM_INFO
	.align		4
.L_9:
        /*0008*/ 	.byte	0x04, 0x17
        /*000a*/ 	.short	(.L_11 - .L_10)
.L_10:
        /*000c*/ 	.word	0x00000000
        /*0010*/ 	.short	0x0002
        /*0012*/ 	.short	0x0010
        /*0014*/ 	.byte	0x00, 0xf5, 0x21, 0x00


	//----- nvinfo : EIATTR_KPARAM_INFO
	.align		4
.L_11:
        /*0018*/ 	.byte	0x04, 0x17
        /*001a*/ 	.short	(.L_13 - .L_12)
.L_12:
        /*001c*/ 	.word	0x00000000
        /*0020*/ 	.short	0x0001
        /*0022*/ 	.short	0x0008
        /*0024*/ 	.byte	0x00, 0xf5, 0x21, 0x00


	//----- nvinfo : EIATTR_KPARAM_INFO
	.align		4
.L_13:
        /*0028*/ 	.byte	0x04, 0x17
        /*002a*/ 	.short	(.L_15 - .L_14)
.L_14:
        /*002c*/ 	.word	0x00000000
        /*0030*/ 	.short	0x0000
        /*0032*/ 	.short	0x0000
        /*0034*/ 	.byte	0x00, 0xf5, 0x21, 0x00


	//----- nvinfo : EIATTR_SPARSE_MMA_MASK
	.align		4
.L_15:
        /*0038*/ 	.byte	0x03, 0x50
        /*003a*/ 	.short	0x0000


	//----- nvinfo : EIATTR_MAXREG_COUNT
	.align		4
        /*003c*/ 	.byte	0x03, 0x1b
        /*003e*/ 	.short	0x00ff


	//----- nvinfo : EIATTR_NUM_BARRIERS
	.align		4
        /*0040*/ 	.byte	0x02, 0x4c
        /*0042*/ 	.byte	0x01
	.zero		1


	//----- nvinfo : EIATTR_MERCURY_ISA_VERSION
	.align		4
        /*0044*/ 	.byte	0x03, 0x5f
        /*0046*/ 	.short	0x0101


	//----- nvinfo : EIATTR_VRC_CTA_INIT_COUNT
	.align		4
        /*0048*/ 	.byte	0x02, 0x4a
	.zero		1
	.zero		1


	//----- nvinfo : EIATTR_EXIT_INSTR_OFFSETS
	.align		4
        /*004c*/ 	.byte	0x04, 0x1c
        /*004e*/ 	.short	(.L_17 - .L_16)


	//   ....[0]....
.L_16:
        /*0050*/ 	.word	0x00000d00


	//   ....[1]....
        /*0054*/ 	.word	0x00001000


	//----- nvinfo : EIATTR_CRS_STACK_SIZE
	.align		4
.L_17:
        /*0058*/ 	.byte	0x04, 0x1e
        /*005a*/ 	.short	(.L_19 - .L_18)
.L_18:
        /*005c*/ 	.word	0x00000000


	//----- nvinfo : EIATTR_CBANK_PARAM_SIZE
	.align		4
.L_19:
        /*0060*/ 	.byte	0x03, 0x19
        /*0062*/ 	.short	0x0018


	//----- nvinfo : EIATTR_PARAM_CBANK
	.align		4
        /*0064*/ 	.byte	0x04, 0x0a
        /*0066*/ 	.short	(.L_21 - .L_20)
	.align		4
.L_20:
        /*0068*/ 	.word	index@(.nv.constant0._Z10sum_primesPjS_Py)
        /*006c*/ 	.short	0x0380
        /*006e*/ 	.short	0x0018


	//----- nvinfo : EIATTR_SW_WAR
	.align		4
.L_21:
        /*0070*/ 	.byte	0x04, 0x36
        /*0072*/ 	.short	(.L_23 - .L_22)
.L_22:
        /*0074*/ 	.word	0x00000008
.L_23:


//--------------------- .nv.callgraph             --------------------------
	.section	.nv.callgraph,"",@"SHT_CUDA_CALLGRAPH"
	.align	4
	.sectionentsize	8
	.align		4
        /*0000*/ 	.word	0x00000000
	.align		4
        /*0004*/ 	.word	0xffffffff
	.align		4
        /*0008*/ 	.word	0x00000000
	.align		4
        /*000c*/ 	.word	0xfffffffe
	.align		4
        /*0010*/ 	.word	0x00000000
	.align		4
        /*0014*/ 	.word	0xfffffffd
	.align		4
        /*0018*/ 	.word	0x00000000
	.align		4
        /*001c*/ 	.word	0xfffffffc


//--------------------- .text._Z10sum_primesPjS_Py --------------------------
	.section	.text._Z10sum_primesPjS_Py,"ax",@progbits
	.align	128
        .global         _Z10sum_primesPjS_Py
        .type           _Z10sum_primesPjS_Py,@function
        .size           _Z10sum_primesPjS_Py,(.L_x_13 - _Z10sum_primesPjS_Py)
        .other          _Z10sum_primesPjS_Py,@"STO_CUDA_ENTRY STV_DEFAULT"
_Z10sum_primesPjS_Py:
.text._Z10sum_primesPjS_Py:
[----:B------:R-:W-:Y:S08]  /*0000*/  LDC R1, c[0x0][0x37c] ;  /* 0x0000df00ff017b82 */ /* 0x000ff00000000800 */
[----:B------:R-:W0:Y:S01]  /*0010*/  LDC.64 R2, c[0x0][0x380] ;  /* 0x0000e000ff027b82 */ /* 0x000e220000000a00 */
[----:B------:R-:W0:Y:S02]  /*0020*/  LDCU.64 UR6, c[0x0][0x358] ;  /* 0x00006b00ff0677ac */ /* 0x000e240008000a00 */
[----:B0-----:R-:W2:Y:S05]  /*0030*/  LDG.E R2, desc[UR6][R2.64] ;  /* 0x0000000602027981 */ /* 0x001eaa000c1e1900 */
[----:B------:R-:W0:Y:S02]  /*0040*/  LDC.64 R4, c[0x0][0x388] ;  /* 0x0000e200ff047b82 */ /* 0x000e240000000a00 */
[----:B0-----:R0:W3:Y:S06]  /*0050*/  LDG.E R4, desc[UR6][R4.64] ;  /* 0x0000000604047981 */ /* 0x0010ec000c1e1900 */
[----:B------:R-:W1:Y:S01]  /*0060*/  S2UR UR4, SR_CTAID.X ;  /* 0x00000000000479c3 */ /* 0x000e620000002500 */
[----:B------:R-:W-:Y:S01]  /*0070*/  IMAD.MOV.U32 R10, RZ, RZ, 0x0 ;  /* 0x00000000ff0a7424 */ /* 0x000fe200078e00ff */
[----:B------:R-:W-:Y:S01]  /*0080*/  BSSY.RECONVERGENT B0, `(.L_x_0) ;  /* 0x0000027000007945 */ /* 0x000fe20003800200 */
[----:B------:R-:W1:Y:S01]  /*0090*/  S2R R6, SR_CTAID.Y ;  /* 0x0000000000067919 */ /* 0x000e620000002600 */
[----:B------:R-:W-:Y:S01]  /*00a0*/  IMAD.MOV.U32 R11, RZ, RZ, 0x3fd80000 ;  /* 0x3fd80000ff0b7424 */ /* 0x000fe200078e00ff */
[----:B------:R-:W4:Y:S03]  /*00b0*/  S2R R0, SR_TID.X ;  /* 0x0000000000007919 */ /* 0x000f260000002100 */
[----:B------:R-:W1:Y:S08]  /*00c0*/  LDC R7, c[0x0][0x374] ;  /* 0x0000dd00ff077b82 */ /* 0x000e700000000800 */
[----:B------:R-:W5:Y:S01]  /*00d0*/  S2UR UR5, SR_CgaCtaId ;  /* 0x00000000000579c3 */ /* 0x000f620000008800 */
[----:B-1----:R-:W-:Y:S01]  /*00e0*/  IMAD R7, R7, UR4, R6 ;  /* 0x0000000407077c24 */ /* 0x002fe2000f8e0206 */
[----:B------:R-:W-:-:S03]  /*00f0*/  UMOV UR4, 0x400 ;  /* 0x0000040000047882 */ /* 0x000fc60000000000 */
[----:B----4-:R-:W-:Y:S01]  /*0100*/  IMAD R7, R7, 0x200, R0 ;  /* 0x0000020007077824 */ /* 0x010fe200078e0200 */
[----:B-----5:R-:W-:-:S06]  /*0110*/  ULEA UR4, UR5, UR4, 0x18 ;  /* 0x0000000405047291 */ /* 0x020fcc000f8ec0ff */
[----:B0-----:R-:W-:Y:S01]  /*0120*/  LEA R5, R0, UR4, 0x2 ;  /* 0x0000000400057c11 */ /* 0x001fe2000f8e10ff */
[----:B--2---:R-:W-:-:S04]  /*0130*/  IMAD.IADD R13, R2, 0x1, R7 ;  /* 0x00000001020d7824 */ /* 0x004fc800078e0207 */
[----:B------:R-:W0:Y:S01]  /*0140*/  I2F.F64.U32 R6, R13 ;  /* 0x0000000d00067312 */ /* 0x000e220000201800 */
[----:B------:R-:W-:Y:S01]  /*0150*/  ISETP.GT.U32.AND P0, PT, R13, 0x1, PT ;  /* 0x000000010d00780c */ /* 0x000fe20003f04070 */
[----:B0-----:R-:W-:-:S06]  /*0160*/  DADD R6, R6, 512 ;  /* 0x4080000006067429 */ /* 0x001fcc0000000000 */
[----:B------:R-:W0:Y:S01]  /*0170*/  MUFU.RSQ64H R3, R7 ;  /* 0x0000000700037308 */ /* 0x000e220000001c00 */
[----:B---3--:R-:W-:-:S03]  /*0180*/  ISETP.GE.U32.AND P1, PT, R13, R4, PT ;  /* 0x000000040d00720c */ /* 0x008fc60003f26070 */
[----:B------:R-:W-:Y:S01]  /*0190*/  VIADD R2, R7, 0xfcb00000 ;  /* 0xfcb0000007027836 */ /* 0x000fe20000000000 */
[----:B------:R-:W-:-:S04]  /*01a0*/  SEL R13, R13, RZ, !P1 ;  /* 0x000000ff0d0d7207 */ /* 0x000fc80004800000 */
[----:B------:R-:W-:Y:S02]  /*01b0*/  SEL R18, R13, RZ, P0 ;  /* 0x000000ff0d127207 */ /* 0x000fe40000000000 */
[----:B------:R-:W-:-:S03]  /*01c0*/  ISETP.GE.U32.AND P0, PT, R2, 0x7ca00000, PT ;  /* 0x7ca000000200780c */ /* 0x000fc60003f06070 */
[----:B------:R1:W-:Y:S01]  /*01d0*/  STS [R5], R18 ;  /* 0x0000001205007388 */ /* 0x0003e20000000800 */
[----:B0-----:R-:W-:-:S08]  /*01e0*/  DMUL R8, R2, R2 ;  /* 0x0000000202087228 */ /* 0x001fd00000000000 */
[----:B------:R-:W-:-:S08]  /*01f0*/  DFMA R8, R6, -R8, 1 ;  /* 0x3ff000000608742b */ /* 0x000fd00000000808 */
[----:B------:R-:W-:Y:S02]  /*0200*/  DFMA R10, R8, R10, 0.5 ;  /* 0x3fe00000080a742b */ /* 0x000fe4000000000a */
[----:B------:R-:W-:-:S08]  /*0210*/  DMUL R8, R2, R8 ;  /* 0x0000000802087228 */ /* 0x000fd00000000000 */
[----:B------:R-:W-:-:S08]  /*0220*/  DFMA R14, R10, R8, R2 ;  /* 0x000000080a0e722b */ /* 0x000fd00000000002 */
[----:B------:R-:W-:Y:S02]  /*0230*/  DMUL R10, R6, R14 ;  /* 0x0000000e060a7228 */ /* 0x000fe40000000000 */
[----:B------:R-:W-:Y:S02]  /*0240*/  VIADD R13, R15, 0xfff00000 ;  /* 0xfff000000f0d7836 */ /* 0x000fe40000000000 */
[----:B------:R-:W-:-:S04]  /*0250*/  IMAD.MOV.U32 R12, RZ, RZ, R14 ;  /* 0x000000ffff0c7224 */ /* 0x000fc800078e000e */
[----:B------:R-:W-:-:S08]  /*0260*/  DFMA R16, R10, -R10, R6 ;  /* 0x8000000a0a10722b */ /* 0x000fd00000000006 */
[----:B------:R-:W-:Y:S01]  /*0270*/  DFMA R8, R16, R12, R10 ;  /* 0x0000000c1008722b */ /* 0x000fe2000000000a */
[----:B-1----:R-:W-:Y:S10]  /*0280*/  @!P0 BRA `(.L_x_1) ;  /* 0x0000000000188947 */ /* 0x002ff40003800000 */
[----:B------:R-:W-:Y:S01]  /*0290*/  IMAD.MOV.U32 R5, RZ, RZ, R2 ;  /* 0x000000ffff057224 */ /* 0x000fe200078e0002 */
[----:B------:R-:W-:Y:S01]  /*02a0*/  MOV R2, 0x2f0 ;  /* 0x000002f000027802 */ /* 0x000fe20000000f00 */
[----:B------:R-:W-:Y:S02]  /*02b0*/  IMAD.MOV.U32 R8, RZ, RZ, R14 ;  /* 0x000000ffff087224 */ /* 0x000fe400078e000e */
[----:B------:R-:W-:Y:S02]  /*02c0*/  IMAD.MOV.U32 R12, RZ, RZ, R16 ;  /* 0x000000ffff0c7224 */ /* 0x000fe400078e0010 */
[----:B------:R-:W-:-:S07]  /*02d0*/  IMAD.MOV.U32 R9, RZ, RZ, R13 ;  /* 0x000000ffff097224 */ /* 0x000fce00078e000d */
[----:B------:R-:W-:Y:S05]  /*02e0*/  CALL.REL.NOINC `($__internal_0_$__cuda_sm20_dsqrt_rn_f64_mediumpath_v1) ;  /* 0x0000000c00487944 */ /* 0x000fea0003c00000 */
.L_x_1:
[----:B------:R-:W-:Y:S05]  /*02f0*/  BSYNC.RECONVERGENT B0 ;  /* 0x0000000000007941 */ /* 0x000fea0003800200 */
.L_x_0:
[----:B------:R-:W0:Y:S01]  /*0300*/  I2F.F64.U32 R6, R4 ;  /* 0x0000000400067312 */ /* 0x000e220000201800 */
[----:B------:R-:W-:Y:S02]  /*0310*/  IMAD.MOV.U32 R12, RZ, RZ, 0x0 ;  /* 0x00000000ff0c7424 */ /* 0x000fe400078e00ff */
[----:B------:R-:W-:-:S05]  /*0320*/  IMAD.MOV.U32 R13, RZ, RZ, 0x3fd80000 ;  /* 0x3fd80000ff0d7424 */ /* 0x000fca00078e00ff */
[----:B------:R1:W2:Y:S01]  /*0330*/  F2I.U32.F64.TRUNC R4, R8 ;  /* 0x0000000800047311 */ /* 0x0002a2000030d000 */
[----:B0-----:R-:W-:-:S07]  /*0340*/  VIADD R2, R7, 0xfcb00000 ;  /* 0xfcb0000007027836 */ /* 0x001fce0000000000 */
[----:B------:R-:W0:Y:S01]  /*0350*/  MUFU.RSQ64H R3, R7 ;  /* 0x0000000700037308 */ /* 0x000e220000001c00 */
[----:B------:R-:W-:Y:S01]  /*0360*/  ISETP.GE.U32.AND P0, PT, R2, 0x7ca00000, PT ;  /* 0x7ca000000200780c */ /* 0x000fe20003f06070 */
        /* <DEDUP_REMOVED lines=10> */
[----:B-12---:R-:W-:Y:S10]  /*0410*/  @!P0 BRA `(.L_x_2) ;  /* 0x0000000000208947 */ /* 0x006ff40003800000 */
[----:B------:R-:W-:Y:S01]  /*0420*/  IMAD.MOV.U32 R5, RZ, RZ, R2 ;  /* 0x000000ffff057224 */ /* 0x000fe200078e0002 */
[----:B------:R-:W-:Y:S01]  /*0430*/  MOV R2, 0x480 ;  /* 0x0000048000027802 */ /* 0x000fe20000000f00 */
[----:B------:R-:W-:Y:S02]  /*0440*/  IMAD.MOV.U32 R8, RZ, RZ, R14 ;  /* 0x000000ffff087224 */ /* 0x000fe400078e000e */
[----:B------:R-:W-:Y:S02]  /*0450*/  IMAD.MOV.U32 R12, RZ, RZ, R16 ;  /* 0x000000ffff0c7224 */ /* 0x000fe400078e0010 */
[----:B------:R-:W-:-:S07]  /*0460*/  IMAD.MOV.U32 R9, RZ, RZ, R13 ;  /* 0x000000ffff097224 */ /* 0x000fce00078e000d */
[----:B------:R-:W-:Y:S05]  /*0470*/  CALL.REL.NOINC `($__internal_0_$__cuda_sm20_dsqrt_rn_f64_mediumpath_v1) ;  /* 0x0000000800e47944 */ /* 0x000fea0003c00000 */
[----:B------:R-:W-:Y:S02]  /*0480*/  IMAD.MOV.U32 R18, RZ, RZ, R8 ;  /* 0x000000ffff127224 */ /* 0x000fe400078e0008 */
[----:B------:R-:W-:-:S07]  /*0490*/  IMAD.MOV.U32 R19, RZ, RZ, R9 ;  /* 0x000000ffff137224 */ /* 0x000fce00078e0009 */
.L_x_2:
[----:B------:R-:W0:Y:S01]  /*04a0*/  I2F.F64.U32 R2, R4 ;  /* 0x0000000400027312 */ /* 0x000e220000201800 */
[----:B------:R-:W-:Y:S01]  /*04b0*/  VIADD R5, R0, 0x2 ;  /* 0x0000000200057836 */ /* 0x000fe20000000000 */
[----:B------:R-:W-:Y:S01]  /*04c0*/  BSSY.RECONVERGENT B0, `(.L_x_3) ;  /* 0x0000081000007945 */ /* 0x000fe20003800200 */
[----:B0-----:R-:W-:-:S14]  /*04d0*/  DSETP.GEU.AND P0, PT, R18, R2, PT ;  /* 0x000000021200722a */ /* 0x001fdc0003f0e000 */
[----:B------:R-:W0:Y:S02]  /*04e0*/  @!P0 F2I.U32.F64.TRUNC R4, R18 ;  /* 0x0000001200048311 */ /* 0x000e24000030d000 */
[----:B0-----:R-:W-:-:S13]  /*04f0*/  ISETP.GT.U32.AND P0, PT, R5, R4, PT ;  /* 0x000000040500720c */ /* 0x001fda0003f04070 */
[----:B------:R-:W-:Y:S05]  /*0500*/  @P0 BRA `(.L_x_4) ;  /* 0x0000000400f00947 */ /* 0x000fea0003800000 */
.L_x_6:
[----:B------:R-:W0:Y:S01]  /*0510*/  I2F.U32.RP R2, R5 ;  /* 0x0000000500027306 */ /* 0x000e220000209000 */
[----:B------:R-:W-:Y:S01]  /*0520*/  IMAD.MOV.U32 R8, RZ, RZ, RZ ;  /* 0x000000ffff087224 */ /* 0x000fe200078e00ff */
[----:B------:R-:W-:Y:S02]  /*0530*/  ISETP.NE.U32.AND P5, PT, R5, RZ, PT ;  /* 0x000000ff0500720c */ /* 0x000fe40003fa5070 */
[----:B------:R-:W-:-:S04]  /*0540*/  LOP3.LUT R7, RZ, R5, RZ, 0x33, !PT ;  /* 0x00000005ff077212 */ /* 0x000fc800078e33ff */
[----:B0-----:R-:W0:Y:S02]  /*0550*/  MUFU.RCP R2, R2 ;  /* 0x0000000200027308 */ /* 0x001e240000001000 */
[----:B0-----:R-:W-:-:S06]  /*0560*/  VIADD R9, R2, 0xffffffe ;  /* 0x0ffffffe02097836 */ /* 0x001fcc0000000000 */
[----:B------:R-:W0:Y:S02]  /*0570*/  F2I.FTZ.U32.TRUNC.NTZ R9, R9 ;  /* 0x0000000900097305 */ /* 0x000e24000021f000 */
[----:B0-----:R-:W-:-:S04]  /*0580*/  IMAD.MOV R6, RZ, RZ, -R9 ;  /* 0x000000ffff067224 */ /* 0x001fc800078e0a09 */
[----:B------:R-:W-:Y:S02]  /*0590*/  IMAD R3, R6, R5, RZ ;  /* 0x0000000506037224 */ /* 0x000fe400078e02ff */
[----:B------:R-:W-:Y:S02]  /*05a0*/  IMAD.MOV.U32 R6, RZ, RZ, 0x10 ;  /* 0x00000010ff067424 */ /* 0x000fe400078e00ff */
[----:B------:R-:W-:-:S07]  /*05b0*/  IMAD.HI.U32 R8, R9, R3, R8 ;  /* 0x0000000309087227 */ /* 0x000fce00078e0008 */
.L_x_5:
[----:B------:R0:W1:Y:S01]  /*05c0*/  LDS R24, [R6+UR4+-0x10] ;  /* 0xfffff00406187984 */ /* 0x0000620008000800 */
[----:B------:R-:W2:Y:S01]  /*05d0*/  I2F.U32.RP R10, R5 ;  /* 0x00000005000a7306 */ /* 0x000ea20000209000 */
[----:B------:R-:W-:-:S05]  /*05e0*/  VIADD R9, R6, UR4 ;  /* 0x0000000406097c36 */ /* 0x000fca0008000000 */
[----:B------:R-:W3:Y:S01]  /*05f0*/  LDS R18, [R9+-0xc] ;  /* 0xfffff40009127984 */ /* 0x000ee20000000800 */
[----:B0-----:R-:W-:-:S03]  /*0600*/  VIADD R6, R6, 0x20 ;  /* 0x0000002006067836 */ /* 0x001fc60000000000 */
[----:B------:R-:W0:Y:S04]  /*0610*/  LDS R20, [R9+-0x8] ;  /* 0xfffff80009147984 */ /* 0x000e280000000800 */
[----:B------:R-:W4:Y:S01]  /*0620*/  LDS R22, [R9+-0x4] ;  /* 0xfffffc0009167984 */ /* 0x000f220000000800 */
[----:B--2---:R-:W2:Y:S03]  /*0630*/  MUFU.RCP R10, R10 ;  /* 0x0000000a000a7308 */ /* 0x004ea60000001000 */
[----:B------:R-:W5:Y:S04]  /*0640*/  LDS R16, [R9] ;  /* 0x0000000009107984 */ /* 0x000f680000000800 */
[----:B------:R-:W5:Y:S04]  /*0650*/  LDS R14, [R9+0x4] ;  /* 0x00000400090e7984 */ /* 0x000f680000000800 */
[----:B------:R-:W5:Y:S01]  /*0660*/  LDS R12, [R9+0x8] ;  /* 0x00000800090c7984 */ /* 0x000f620000000800 */
[----:B--2---:R-:W-:-:S03]  /*0670*/  VIADD R3, R10, 0xffffffe ;  /* 0x0ffffffe0a037836 */ /* 0x004fc60000000000 */
[----:B------:R-:W2:Y:S03]  /*0680*/  LDS R10, [R9+0xc] ;  /* 0x00000c00090a7984 */ /* 0x000ea60000000800 */
[----:B------:R-:W3:Y:S01]  /*0690*/  F2I.FTZ.U32.TRUNC.NTZ R3, R3 ;  /* 0x0000000300037305 */ /* 0x000ee2000021f000 */
[----:B-1----:R-:W-:-:S04]  /*06a0*/  IMAD.HI.U32 R2, R8, R24, RZ ;  /* 0x0000001808027227 */ /* 0x002fc800078e00ff */
[----:B------:R-:W-:-:S04]  /*06b0*/  IMAD.MOV R2, RZ, RZ, -R2 ;  /* 0x000000ffff027224 */ /* 0x000fc800078e0a02 */
[----:B------:R-:W-:-:S05]  /*06c0*/  IMAD R26, R5, R2, R24 ;  /* 0x00000002051a7224 */ /* 0x000fca00078e0218 */
[----:B------:R-:W-:Y:S01]  /*06d0*/  ISETP.GE.U32.AND P0, PT, R26, R5, PT ;  /* 0x000000051a00720c */ /* 0x000fe20003f06070 */
[----:B---3--:R-:W-:-:S04]  /*06e0*/  IMAD.MOV R2, RZ, RZ, -R3 ;  /* 0x000000ffff027224 */ /* 0x008fc800078e0a03 */
[----:B------:R-:W-:Y:S02]  /*06f0*/  IMAD R11, R2, R5, RZ ;  /* 0x00000005020b7224 */ /* 0x000fe400078e02ff */
[----:B------:R-:W-:-:S04]  /*0700*/  IMAD.MOV.U32 R2, RZ, RZ, RZ ;  /* 0x000000ffff027224 */ /* 0x000fc800078e00ff */
[----:B------:R-:W-:-:S04]  /*0710*/  IMAD.HI.U32 R19, R3, R11, R2 ;  /* 0x0000000b03137227 */ /* 0x000fc800078e0002 */
[----:B------:R-:W-:Y:S02]  /*0720*/  @P0 IMAD.IADD R26, R26, 0x1, -R5 ;  /* 0x000000011a1a0824 */ /* 0x000fe400078e0a05 */
[----:B------:R-:W-:-:S03]  /*0730*/  IMAD.HI.U32 R2, R19, R18, RZ ;  /* 0x0000001213027227 */ /* 0x000fc600078e00ff */
[----:B------:R-:W-:Y:S01]  /*0740*/  ISETP.GE.U32.AND P0, PT, R26, R5, PT ;  /* 0x000000051a00720c */ /* 0x000fe20003f06070 */
[----:B------:R-:W-:Y:S02]  /*0750*/  IMAD.MOV R2, RZ, RZ, -R2 ;  /* 0x000000ffff027224 */ /* 0x000fe400078e0a02 */
[----:B0-----:R-:W-:-:S04]  /*0760*/  IMAD.HI.U32 R3, R19, R20, RZ ;  /* 0x0000001413037227 */ /* 0x001fc800078e00ff */
[----:B------:R-:W-:Y:S02]  /*0770*/  IMAD R2, R5, R2, R18 ;  /* 0x0000000205027224 */ /* 0x000fe400078e0212 */
[----:B----4-:R-:W-:-:S03]  /*0780*/  IMAD.HI.U32 R11, R19, R22, RZ ;  /* 0x00000016130b7227 */ /* 0x010fc600078e00ff */
[-C--:B------:R-:W-:Y:S01]  /*0790*/  ISETP.GE.U32.AND P1, PT, R2, R5.reuse, PT ;  /* 0x000000050200720c */ /* 0x080fe20003f26070 */
[----:B------:R-:W-:Y:S01]  /*07a0*/  @P0 IMAD.IADD R26, R26, 0x1, -R5 ;  /* 0x000000011a1a0824 */ /* 0x000fe200078e0a05 */
[----:B------:R-:W-:Y:S01]  /*07b0*/  ISETP.NE.AND P0, PT, R24, R5, PT ;  /* 0x000000051800720c */ /* 0x000fe20003f05270 */
[----:B-----5:R-:W-:-:S03]  /*07c0*/  IMAD.HI.U32 R13, R19, R16, RZ ;  /* 0x00000010130d7227 */ /* 0x020fc600078e00ff */
[----:B------:R-:W-:Y:S01]  /*07d0*/  SEL R26, R7, R26, !P5 ;  /* 0x0000001a071a7207 */ /* 0x000fe20006800000 */
[----:B------:R-:W-:-:S03]  /*07e0*/  IMAD.HI.U32 R15, R19, R14, RZ ;  /* 0x0000000e130f7227 */ /* 0x000fc600078e00ff */
[----:B------:R-:W-:Y:S01]  /*07f0*/  ISETP.NE.OR P0, PT, R26, RZ, !P0 ;  /* 0x000000ff1a00720c */ /* 0x000fe20004705670 */
[----:B------:R-:W-:Y:S02]  /*0800*/  IMAD.MOV R3, RZ, RZ, -R3 ;  /* 0x000000ffff037224 */ /* 0x000fe400078e0a03 */
[----:B------:R-:W-:Y:S02]  /*0810*/  IMAD.MOV R11, RZ, RZ, -R11 ;  /* 0x000000ffff0b7224 */ /* 0x000fe400078e0a0b */
[----:B------:R-:W-:Y:S02]  /*0820*/  IMAD.MOV R13, RZ, RZ, -R13 ;  /* 0x000000ffff0d7224 */ /* 0x000fe400078e0a0d */
[----:B------:R-:W-:Y:S02]  /*0830*/  @P1 IMAD.IADD R2, R2, 0x1, -R5 ;  /* 0x0000000102021824 */ /* 0x000fe400078e0a05 */
[C---:B------:R-:W-:Y:S02]  /*0840*/  IMAD R24, R5.reuse, R3, R20 ;  /* 0x0000000305187224 */ /* 0x040fe400078e0214 */
[----:B------:R-:W-:Y:S01]  /*0850*/  IMAD.MOV R15, RZ, RZ, -R15 ;  /* 0x000000ffff0f7224 */ /* 0x000fe200078e0a0f */
[----:B------:R-:W-:Y:S01]  /*0860*/  ISETP.GE.U32.AND P1, PT, R2, R5, PT ;  /* 0x000000050200720c */ /* 0x000fe20003f26070 */
[C---:B------:R-:W-:Y:S01]  /*0870*/  IMAD R28, R5.reuse, R11, R22 ;  /* 0x0000000b051c7224 */ /* 0x040fe200078e0216 */
[----:B------:R-:W-:Y:S01]  /*0880*/  ISETP.GE.U32.AND P6, PT, R24, R5, PT ;  /* 0x000000051800720c */ /* 0x000fe20003fc6070 */
[C---:B------:R-:W-:Y:S01]  /*0890*/  IMAD R26, R5.reuse, R13, R16 ;  /* 0x0000000d051a7224 */ /* 0x040fe200078e0210 */
[----:B------:R0:W-:Y:S01]  /*08a0*/  @!P0 STS [R9+-0x10], RZ ;  /* 0xfffff0ff09008388 */ /* 0x0001e20000000800 */
[----:B------:R-:W-:Y:S01]  /*08b0*/  IMAD R3, R5, R15, R14 ;  /* 0x0000000f05037224 */ /* 0x000fe200078e020e */
[-C--:B------:R-:W-:Y:S01]  /*08c0*/  ISETP.GE.U32.AND P2, PT, R28, R5.reuse, PT ;  /* 0x000000051c00720c */ /* 0x080fe20003f46070 */
[----:B------:R-:W-:Y:S01]  /*08d0*/  IMAD.HI.U32 R17, R19, R12, RZ ;  /* 0x0000000c13117227 */ /* 0x000fe200078e00ff */
[----:B------:R-:W-:-:S02]  /*08e0*/  ISETP.GE.U32.AND P4, PT, R26, R5, PT ;  /* 0x000000051a00720c */ /* 0x000fc40003f86070 */
[-C--:B------:R-:W-:Y:S01]  /*08f0*/  ISETP.GE.U32.AND P3, PT, R3, R5.reuse, PT ;  /* 0x000000050300720c */ /* 0x080fe20003f66070 */
[----:B--2---:R-:W-:Y:S01]  /*0900*/  IMAD.HI.U32 R19, R19, R10, RZ ;  /* 0x0000000a13137227 */ /* 0x004fe200078e00ff */
[-C--:B------:R-:W-:Y:S02]  /*0910*/  ISETP.NE.AND P0, PT, R18, R5.reuse, PT ;  /* 0x000000051200720c */ /* 0x080fe40003f05270 */
[----:B------:R-:W-:Y:S01]  /*0920*/  LOP3.LUT R13, RZ, R5, RZ, 0x33, !PT ;  /* 0x00000005ff0d7212 */ /* 0x000fe200078e33ff */
[----:B------:R-:W-:Y:S02]  /*0930*/  IMAD.MOV R17, RZ, RZ, -R17 ;  /* 0x000000ffff117224 */ /* 0x000fe400078e0a11 */
[----:B------:R-:W-:Y:S02]  /*0940*/  IMAD.MOV R19, RZ, RZ, -R19 ;  /* 0x000000ffff137224 */ /* 0x000fe400078e0a13 */
[C---:B------:R-:W-:Y:S02]  /*0950*/  IMAD R11, R5.reuse, R17, R12 ;  /* 0x00000011050b7224 */ /* 0x040fe400078e020c */
[----:B------:R-:W-:-:S02]  /*0960*/  IMAD R18, R5, R19, R10 ;  /* 0x0000001305127224 */ /* 0x000fc400078e020a */
[--C-:B------:R-:W-:Y:S01]  /*0970*/  @P1 IMAD.IADD R2, R2, 0x1, -R5.reuse ;  /* 0x0000000102021824 */ /* 0x100fe200078e0a05 */
[-C--:B------:R-:W-:Y:S01]  /*0980*/  ISETP.GE.U32.AND P1, PT, R11, R5.reuse, PT ;  /* 0x000000050b00720c */ /* 0x080fe20003f26070 */
[--C-:B------:R-:W-:Y:S01]  /*0990*/  @P6 IMAD.IADD R24, R24, 0x1, -R5.reuse ;  /* 0x0000000118186824 */ /* 0x100fe200078e0a05 */
[----:B------:R-:W-:Y:S01]  /*09a0*/  ISETP.NE.U32.AND P6, PT, R5, RZ, PT ;  /* 0x000000ff0500720c */ /* 0x000fe20003fc5070 */
[--C-:B------:R-:W-:Y:S01]  /*09b0*/  @P2 IMAD.IADD R28, R28, 0x1, -R5.reuse ;  /* 0x000000011c1c2824 */ /* 0x100fe200078e0a05 */
[-C--:B------:R-:W-:Y:S01]  /*09c0*/  ISETP.GE.U32.AND P2, PT, R18, R5.reuse, PT ;  /* 0x000000051200720c */ /* 0x080fe20003f46070 */
[--C-:B------:R-:W-:Y:S01]  /*09d0*/  @P4 IMAD.IADD R26, R26, 0x1, -R5.reuse ;  /* 0x000000011a1a4824 */ /* 0x100fe200078e0a05 */
[-C--:B------:R-:W-:Y:S01]  /*09e0*/  ISETP.GE.U32.AND P4, PT, R24, R5.reuse, PT ;  /* 0x000000051800720c */ /* 0x080fe20003f86070 */
[----:B------:R-:W-:Y:S01]  /*09f0*/  @P3 IMAD.IADD R3, R3, 0x1, -R5 ;  /* 0x0000000103033824 */ /* 0x000fe200078e0a05 */
[----:B------:R-:W-:Y:S02]  /*0a00*/  ISETP.GE.U32.AND P3, PT, R28, R5, PT ;  /* 0x000000051c00720c */ /* 0x000fe40003f66070 */
[----:B------:R-:W-:-:S03]  /*0a10*/  SEL R2, R13, R2, !P6 ;  /* 0x000000020d027207 */ /* 0x000fc60007000000 */
[--C-:B------:R-:W-:Y:S01]  /*0a20*/  @P1 IMAD.IADD R11, R11, 0x1, -R5.reuse ;  /* 0x000000010b0b1824 */ /* 0x100fe200078e0a05 */
[-C--:B------:R-:W-:Y:S02]  /*0a30*/  ISETP.GE.U32.AND P1, PT, R26, R5.reuse, PT ;  /* 0x000000051a00720c */ /* 0x080fe40003f26070 */
[----:B------:R-:W-:Y:S01]  /*0a40*/  ISETP.NE.OR P0, PT, R2, RZ, !P0 ;  /* 0x000000ff0200720c */ /* 0x000fe20004705670 */
[--C-:B------:R-:W-:Y:S01]  /*0a50*/  @P2 IMAD.IADD R18, R18, 0x1, -R5.reuse ;  /* 0x0000000112122824 */ /* 0x100fe200078e0a05 */
[-C--:B------:R-:W-:Y:S01]  /*0a60*/  ISETP.GE.U32.AND P2, PT, R3, R5.reuse, PT ;  /* 0x000000050300720c */ /* 0x080fe20003f46070 */
[--C-:B------:R-:W-:Y:S02]  /*0a70*/  @P4 IMAD.IADD R24, R24, 0x1, -R5.reuse ;  /* 0x0000000118184824 */ /* 0x100fe400078e0a05 */
[----:B------:R-:W-:Y:S01]  /*0a80*/  @P3 IMAD.IADD R28, R28, 0x1, -R5 ;  /* 0x000000011c1c3824 */ /* 0x000fe200078e0a05 */
[-C--:B------:R-:W-:Y:S02]  /*0a90*/  ISETP.GE.U32.AND P3, PT, R11, R5.reuse, PT ;  /* 0x000000050b00720c */ /* 0x080fe40003f66070 */
[----:B------:R-:W-:-:S02]  /*0aa0*/  ISETP.GE.U32.AND P4, PT, R18, R5, PT ;  /* 0x000000051200720c */ /* 0x000fc40003f86070 */
[C---:B------:R-:W-:Y:S01]  /*0ab0*/  SEL R24, R13.reuse, R24, !P6 ;  /* 0x000000180d187207 */ /* 0x040fe20007000000 */
[--C-:B------:R-:W-:Y:S01]  /*0ac0*/  @P1 IMAD.IADD R26, R26, 0x1, -R5.reuse ;  /* 0x000000011a1a1824 */ /* 0x100fe200078e0a05 */
[----:B------:R-:W-:Y:S01]  /*0ad0*/  SEL R28, R13, R28, !P6 ;  /* 0x0000001c0d1c7207 */ /* 0x000fe20007000000 */
[----:B------:R0:W-:Y:S01]  /*0ae0*/  @!P0 STS [R9+-0xc], RZ ;  /* 0xfffff4ff09008388 */ /* 0x0001e20000000800 */
[-C--:B------:R-:W-:Y:S01]  /*0af0*/  ISETP.NE.AND P1, PT, R22, R5.reuse, PT ;  /* 0x000000051600720c */ /* 0x080fe20003f25270 */
[--C-:B------:R-:W-:Y:S01]  /*0b00*/  @P2 IMAD.IADD R3, R3, 0x1, -R5.reuse ;  /* 0x0000000103032824 */ /* 0x100fe200078e0a05 */
[----:B------:R-:W-:Y:S02]  /*0b10*/  SEL R26, R13, R26, !P6 ;  /* 0x0000001a0d1a7207 */ /* 0x000fe40007000000 */
[----:B------:R-:W-:Y:S01]  /*0b20*/  ISETP.NE.AND P2, PT, R16, R5, PT ;  /* 0x000000051000720c */ /* 0x000fe20003f45270 */
[--C-:B------:R-:W-:Y:S01]  /*0b30*/  @P3 IMAD.IADD R11, R11, 0x1, -R5.reuse ;  /* 0x000000010b0b3824 */ /* 0x100fe200078e0a05 */
[----:B------:R-:W-:Y:S01]  /*0b40*/  SEL R3, R13, R3, !P6 ;  /* 0x000000030d037207 */ /* 0x000fe20007000000 */
[----:B------:R-:W-:Y:S01]  /*0b50*/  @P4 IMAD.IADD R18, R18, 0x1, -R5 ;  /* 0x0000000112124824 */ /* 0x000fe200078e0a05 */
[----:B------:R-:W-:-:S02]  /*0b60*/  ISETP.NE.AND P3, PT, R14, R5, PT ;  /* 0x000000050e00720c */ /* 0x000fc40003f65270 */
[C---:B------:R-:W-:Y:S02]  /*0b70*/  SEL R11, R13.reuse, R11, !P6 ;  /* 0x0000000b0d0b7207 */ /* 0x040fe40007000000 */
[----:B------:R-:W-:Y:S02]  /*0b80*/  SEL R18, R13, R18, !P6 ;  /* 0x000000120d127207 */ /* 0x000fe40007000000 */
[-C--:B------:R-:W-:Y:S02]  /*0b90*/  ISETP.NE.AND P4, PT, R12, R5.reuse, PT ;  /* 0x000000050c00720c */ /* 0x080fe40003f85270 */
[-C--:B------:R-:W-:Y:S02]  /*0ba0*/  ISETP.NE.AND P6, PT, R10, R5.reuse, PT ;  /* 0x000000050a00720c */ /* 0x080fe40003fc5270 */
[----:B------:R-:W-:Y:S02]  /*0bb0*/  ISETP.NE.AND P0, PT, R20, R5, PT ;  /* 0x000000051400720c */ /* 0x000fe40003f05270 */
[----:B------:R-:W-:-:S02]  /*0bc0*/  ISETP.NE.OR P1, PT, R28, RZ, !P1 ;  /* 0x000000ff1c00720c */ /* 0x000fc40004f25670 */
[----:B------:R-:W-:Y:S02]  /*0bd0*/  ISETP.NE.OR P2, PT, R26, RZ, !P2 ;  /* 0x000000ff1a00720c */ /* 0x000fe40005745670 */
[----:B------:R-:W-:Y:S02]  /*0be0*/  ISETP.NE.OR P3, PT, R3, RZ, !P3 ;  /* 0x000000ff0300720c */ /* 0x000fe40005f65670 */
[----:B------:R-:W-:Y:S02]  /*0bf0*/  ISETP.NE.OR P4, PT, R11, RZ, !P4 ;  /* 0x000000ff0b00720c */ /* 0x000fe40006785670 */
[----:B------:R-:W-:Y:S02]  /*0c00*/  ISETP.NE.OR P6, PT, R18, RZ, !P6 ;  /* 0x000000ff1200720c */ /* 0x000fe400077c5670 */
[----:B------:R-:W-:-:S03]  /*0c10*/  ISETP.NE.OR P0, PT, R24, RZ, !P0 ;  /* 0x000000ff1800720c */ /* 0x000fc60004705670 */
[----:B------:R0:W-:Y:S04]  /*0c20*/  @!P1 STS [R9+-0x4], RZ ;  /* 0xfffffcff09009388 */ /* 0x0001e80000000800 */
[----:B------:R0:W-:Y:S04]  /*0c30*/  @!P2 STS [R9], RZ ;  /* 0x000000ff0900a388 */ /* 0x0001e80000000800 */
[----:B------:R0:W-:Y:S04]  /*0c40*/  @!P3 STS [R9+0x4], RZ ;  /* 0x000004ff0900b388 */ /* 0x0001e80000000800 */
[----:B------:R0:W-:Y:S04]  /*0c50*/  @!P4 STS [R9+0x8], RZ ;  /* 0x000008ff0900c388 */ /* 0x0001e80000000800 */
[----:B------:R0:W-:Y:S04]  /*0c60*/  @!P6 STS [R9+0xc], RZ ;  /* 0x00000cff0900e388 */ /* 0x0001e80000000800 */
[----:B------:R0:W-:Y:S01]  /*0c70*/  @!P0 STS [R9+-0x8], RZ ;  /* 0xfffff8ff09008388 */ /* 0x0001e20000000800 */
[----:B------:R-:W-:-:S13]  /*0c80*/  ISETP.NE.AND P0, PT, R6, 0x810, PT ;  /* 0x000008100600780c */ /* 0x000fda0003f05270 */
[----:B0-----:R-:W-:Y:S05]  /*0c90*/  @P0 BRA `(.L_x_5) ;  /* 0xfffffff800480947 */ /* 0x001fea000383ffff */
[----:B------:R-:W-:-:S05]  /*0ca0*/  VIADD R5, R5, 0x200 ;  /* 0x0000020005057836 */ /* 0x000fca0000000000 */
[----:B------:R-:W-:-:S13]  /*0cb0*/  ISETP.GT.U32.AND P0, PT, R5, R4, PT ;  /* 0x000000040500720c */ /* 0x000fda0003f04070 */
[----:B------:R-:W-:Y:S05]  /*0cc0*/  @!P0 BRA `(.L_x_6) ;  /* 0xfffffff800108947 */ /* 0x000fea000383ffff */
.L_x_4:
[----:B------:R-:W-:Y:S05]  /*0cd0*/  BSYNC.RECONVERGENT B0 ;  /* 0x0000000000007941 */ /* 0x000fea0003800200 */
.L_x_3:
[----:B------:R-:W-:Y:S01]  /*0ce0*/  BAR.SYNC.DEFER_BLOCKING 0x0 ;  /* 0x0000000000007b1d */ /* 0x000fe20000010000 */
[----:B------:R-:W-:-:S13]  /*0cf0*/  ISETP.NE.AND P0, PT, R0, RZ, PT ;  /* 0x000000ff0000720c */ /* 0x000fda0003f05270 */
[----:B------:R-:W-:Y:S05]  /*0d00*/  @P0 EXIT ;  /* 0x000000000000094d */ /* 0x000fea0003800000 */
[----:B------:R-:W-:Y:S01]  /*0d10*/  CS2R R2, SRZ ;  /* 0x0000000000027805 */ /* 0x000fe2000001ff00 */
[----:B------:R-:W-:-:S07]  /*0d20*/  IMAD.MOV.U32 R0, RZ, RZ, 0x40 ;  /* 0x00000040ff007424 */ /* 0x000fce00078e00ff */
.L_x_7:
[----:B------:R-:W0:Y:S04]  /*0d30*/  LDS.128 R16, [R0+UR4+-0x40] ;  /* 0xffffc00400107984 */ /* 0x000e280008000c00 */
[----:B------:R-:W1:Y:S04]  /*0d40*/  LDS.128 R20, [R0+UR4+-0x30] ;  /* 0xffffd00400147984 */ /* 0x000e680008000c00 */
[----:B------:R-:W2:Y:S04]  /*0d50*/  LDS.128 R4, [R0+UR4+-0x20] ;  /* 0xffffe00400047984 */ /* 0x000ea80008000c00 */
[----:B------:R-:W3:Y:S04]  /*0d60*/  LDS.128 R8, [R0+UR4+-0x10] ;  /* 0xfffff00400087984 */ /* 0x000ee80008000c00 */
[----:B------:R-:W4:Y:S04]  /*0d70*/  LDS.128 R12, [R0+UR4] ;  /* 0x00000004000c7984 */ /* 0x000f280008000c00 */
[----:B------:R-:W-:Y:S01]  /*0d80*/  LDS.128 R24, [R0+UR4+0x30] ;  /* 0x0000300400187984 */ /* 0x000fe20008000c00 */
[----:B0-----:R-:W-:-:S04]  /*0d90*/  IADD3 R2, P4, P5, R17, R2, R16 ;  /* 0x0000000211027210 */ /* 0x001fc80007d9e010 */
[----:B------:R-:W-:Y:S02]  /*0da0*/  IADD3 R2, P0, P1, R19, R2, R18 ;  /* 0x0000000213027210 */ /* 0x000fe4000791e012 */
[----:B------:R-:W0:Y:S01]  /*0db0*/  LDS.128 R16, [R0+UR4+0x10] ;  /* 0x0000100400107984 */ /* 0x000e220008000c00 */
[----:B------:R-:W-:Y:S02]  /*0dc0*/  IADD3.X R3, PT, PT, RZ, R3, RZ, P4, P5 ;  /* 0x00000003ff037210 */ /* 0x000fe400027ea4ff */
[----:B-1----:R-:W-:Y:S02]  /*0dd0*/  IADD3 R2, P2, P3, R21, R2, R20 ;  /* 0x0000000215027210 */ /* 0x002fe40007b5e014 */
[----:B------:R-:W-:Y:S02]  /*0de0*/  IADD3.X R3, PT, PT, RZ, R3, RZ, P0, P1 ;  /* 0x00000003ff037210 */ /* 0x000fe400007e24ff */
[----:B------:R-:W-:Y:S02]  /*0df0*/  IADD3 R2, P5, P4, R23, R2, R22 ;  /* 0x0000000217027210 */ /* 0x000fe40007cbe016 */
[----:B------:R1:W5:Y:S01]  /*0e00*/  LDS.128 R20, [R0+UR4+0x20] ;  /* 0x0000200400147984 */ /* 0x0003620008000c00 */
[----:B------:R-:W-:-:S02]  /*0e10*/  IADD3.X R3, PT, PT, RZ, R3, RZ, P2, P3 ;  /* 0x00000003ff037210 */ /* 0x000fc400017e64ff */
[----:B--2---:R-:W-:Y:S02]  /*0e20*/  IADD3 R4, P0, P1, R5, R2, R4 ;  /* 0x0000000205047210 */ /* 0x004fe4000791e004 */
[----:B------:R-:W-:Y:S02]  /*0e30*/  IADD3.X R3, PT, PT, RZ, R3, RZ, P5, P4 ;  /* 0x00000003ff037210 */ /* 0x000fe40002fe84ff */
[----:B------:R-:W-:Y:S01]  /*0e40*/  IADD3 R6, P2, P3, R7, R4, R6 ;  /* 0x0000000407067210 */ /* 0x000fe20007b5e006 */
[----:B-1----:R-:W-:Y:S01]  /*0e50*/  VIADD R0, R0, 0x80 ;  /* 0x0000008000007836 */ /* 0x002fe20000000000 */
[----:B------:R-:W-:Y:S02]  /*0e60*/  IADD3.X R3, PT, PT, RZ, R3, RZ, P0, P1 ;  /* 0x00000003ff037210 */ /* 0x000fe400007e24ff */
[----:B---3--:R-:W-:Y:S02]  /*0e70*/  IADD3 R8, P0, P1, R9, R6, R8 ;  /* 0x0000000609087210 */ /* 0x008fe4000791e008 */
[----:B------:R-:W-:-:S02]  /*0e80*/  IADD3.X R3, PT, PT, RZ, R3, RZ, P2, P3 ;  /* 0x00000003ff037210 */ /* 0x000fc400017e64ff */
[----:B------:R-:W-:Y:S02]  /*0e90*/  IADD3 R10, P2, P3, R11, R8, R10 ;  /* 0x000000080b0a7210 */ /* 0x000fe40007b5e00a */
[----:B------:R-:W-:Y:S02]  /*0ea0*/  IADD3.X R3, PT, PT, RZ, R3, RZ, P0, P1 ;  /* 0x00000003ff037210 */ /* 0x000fe400007e24ff */
[----:B----4-:R-:W-:Y:S02]  /*0eb0*/  IADD3 R12, P0, P1, R13, R10, R12 ;  /* 0x0000000a0d0c7210 */ /* 0x010fe4000791e00c */
[----:B------:R-:W-:Y:S02]  /*0ec0*/  IADD3.X R3, PT, PT, RZ, R3, RZ, P2, P3 ;  /* 0x00000003ff037210 */ /* 0x000fe400017e64ff */
[----:B------:R-:W-:Y:S02]  /*0ed0*/  IADD3 R14, P2, P3, R15, R12, R14 ;  /* 0x0000000c0f0e7210 */ /* 0x000fe40007b5e00e */
[----:B------:R-:W-:-:S04]  /*0ee0*/  IADD3.X R3, PT, PT, RZ, R3, RZ, P0, P1 ;  /* 0x00000003ff037210 */ /* 0x000fc800007e24ff */
[----:B------:R-:W-:Y:S02]  /*0ef0*/  IADD3.X R3, PT, PT, RZ, R3, RZ, P2, P3 ;  /* 0x00000003ff037210 */ /* 0x000fe400017e64ff */
[----:B0-----:R-:W-:-:S04]  /*0f00*/  IADD3 R16, P0, P1, R17, R14, R16 ;  /* 0x0000000e11107210 */ /* 0x001fc8000791e010 */
[----:B------:R-:W-:Y:S02]  /*0f10*/  IADD3 R18, P2, P3, R19, R16, R18 ;  /* 0x0000001013127210 */ /* 0x000fe40007b5e012 */
[----:B------:R-:W-:Y:S02]  /*0f20*/  IADD3.X R3, PT, PT, RZ, R3, RZ, P0, P1 ;  /* 0x00000003ff037210 */ /* 0x000fe400007e24ff */
[----:B-----5:R-:W-:Y:S02]  /*0f30*/  IADD3 R20, P0, P1, R21, R18, R20 ;  /* 0x0000001215147210 */ /* 0x020fe4000791e014 */
[----:B------:R-:W-:Y:S02]  /*0f40*/  IADD3.X R3, PT, PT, RZ, R3, RZ, P2, P3 ;  /* 0x00000003ff037210 */ /* 0x000fe400017e64ff */
[----:B------:R-:W-:Y:S02]  /*0f50*/  IADD3 R22, P2, P3, R23, R20, R22 ;  /* 0x0000001417167210 */ /* 0x000fe40007b5e016 */
[----:B------:R-:W-:-:S02]  /*0f60*/  IADD3.X R3, PT, PT, RZ, R3, RZ, P0, P1 ;  /* 0x00000003ff037210 */ /* 0x000fc400007e24ff */
[----:B------:R-:W-:Y:S02]  /*0f70*/  ISETP.NE.AND P0, PT, R0, 0x840, PT ;  /* 0x000008400000780c */ /* 0x000fe40003f05270 */
[----:B------:R-:W-:Y:S02]  /*0f80*/  IADD3 R24, P1, P4, R25, R22, R24 ;  /* 0x0000001619187210 */ /* 0x000fe40007c3e018 */
[----:B------:R-:W-:Y:S02]  /*0f90*/  IADD3.X R3, PT, PT, RZ, R3, RZ, P2, P3 ;  /* 0x00000003ff037210 */ /* 0x000fe400017e64ff */
[----:B------:R-:W-:Y:S02]  /*0fa0*/  IADD3 R2, P2, P3, R27, R24, R26 ;  /* 0x000000181b027210 */ /* 0x000fe40007b5e01a */
[----:B------:R-:W-:-:S04]  /*0fb0*/  IADD3.X R3, PT, PT, RZ, R3, RZ, P1, P4 ;  /* 0x00000003ff037210 */ /* 0x000fc80000fe84ff */
[----:B------:R-:W-:Y:S01]  /*0fc0*/  IADD3.X R3, PT, PT, RZ, R3, RZ, P2, P3 ;  /* 0x00000003ff037210 */ /* 0x000fe200017e64ff */
[----:B------:R-:W-:Y:S06]  /*0fd0*/  @P0 BRA `(.L_x_7) ;  /* 0xfffffffc00540947 */ /* 0x000fec000383ffff */
[----:B------:R-:W0:Y:S02]  /*0fe0*/  LDC.64 R4, c[0x0][0x390] ;  /* 0x0000e400ff047b82 */ /* 0x000e240000000a00 */
[----:B0-----:R-:W-:Y:S01]  /*0ff0*/  REDG.E.ADD.64.STRONG.GPU desc[UR6][R4.64], R2 ;  /* 0x000000020400798e */ /* 0x001fe2000c12e506 */
[----:B------:R-:W-:Y:S05]  /*1000*/  EXIT ;  /* 0x000000000000794d */ /* 0x000fea0003800000 */
        .weak           $__internal_0_$__cuda_sm20_dsqrt_rn_f64_mediumpath_v1
        .type           $__internal_0_$__cuda_sm20_dsqrt_rn_f64_mediumpath_v1,@function
        .size           $__internal_0_$__cuda_sm20_dsqrt_rn_f64_mediumpath_v1,(.L_x_13 - $__internal_0_$__cuda_sm20_dsqrt_rn_f64_mediumpath_v1)
$__internal_0_$__cuda_sm20_dsqrt_rn_f64_mediumpath_v1:
[----:B------:R-:W-:Y:S01]  /*1010*/  ISETP.GE.U32.AND P0, PT, R5, -0x3400000, PT ;  /* 0xfcc000000500780c */ /* 0x000fe20003f06070 */
[----:B------:R-:W-:Y:S01]  /*1020*/  BSSY.RECONVERGENT B1, `(.L_x_8) ;  /* 0x0000024000017945 */ /* 0x000fe20003800200 */
[----:B------:R-:W-:-:S11]  /*1030*/  IMAD.MOV.U32 R13, RZ, RZ, R17 ;  /* 0x000000ffff0d7224 */ /* 0x000fd600078e0011 */
[----:B------:R-:W-:Y:S05]  /*1040*/  @!P0 BRA `(.L_x_9) ;  /* 0x0000000000208947 */ /* 0x000fea0003800000 */
[----:B------:R-:W-:-:S10]  /*1050*/  DFMA.RM R8, R12, R8, R10 ;  /* 0x000000080c08722b */ /* 0x000fd4000000400a */
[----:B------:R-:W-:-:S05]  /*1060*/  IADD3 R10, P0, PT, R8, 0x1, RZ ;  /* 0x00000001080a7810 */ /* 0x000fca0007f1e0ff */
[----:B------:R-:W-:-:S06]  /*1070*/  IMAD.X R11, RZ, RZ, R9, P0 ;  /* 0x000000ffff0b7224 */ /* 0x000fcc00000e0609 */
[----:B------:R-:W-:-:S08]  /*1080*/  DFMA.RP R6, -R8, R10, R6 ;  /* 0x0000000a0806722b */ /* 0x000fd00000008106 */
[----:B------:R-:W-:-:S06]  /*1090*/  DSETP.GT.AND P0, PT, R6, RZ, PT ;  /* 0x000000ff0600722a */ /* 0x000fcc0003f04000 */
[----:B------:R-:W-:Y:S02]  /*10a0*/  FSEL R8, R10, R8, P0 ;  /* 0x000000080a087208 */ /* 0x000fe40000000000 */
[----:B------:R-:W-:Y:S01]  /*10b0*/  FSEL R9, R11, R9, P0 ;  /* 0x000000090b097208 */ /* 0x000fe20000000000 */
[----:B------:R-:W-:Y:S06]  /*10c0*/  BRA `(.L_x_10) ;  /* 0x0000000000647947 */ /* 0x000fec0003800000 */
.L_x_9:
[----:B------:R-:W-:-:S14]  /*10d0*/  DSETP.NE.AND P0, PT, R6, RZ, PT ;  /* 0x000000ff0600722a */ /* 0x000fdc0003f05000 */
[----:B------:R-:W-:Y:S05]  /*10e0*/  @!P0 BRA `(.L_x_11) ;  /* 0x0000000000588947 */ /* 0x000fea0003800000 */
[----:B------:R-:W-:-:S13]  /*10f0*/  ISETP.GE.AND P0, PT, R7, RZ, PT ;  /* 0x000000ff0700720c */ /* 0x000fda0003f06270 */
[----:B------:R-:W-:Y:S02]  /*1100*/  @!P0 IMAD.MOV.U32 R8, RZ, RZ, 0x0 ;  /* 0x00000000ff088424 */ /* 0x000fe400078e00ff */
[----:B------:R-:W-:Y:S01]  /*1110*/  @!P0 IMAD.MOV.U32 R9, RZ, RZ, -0x80000 ;  /* 0xfff80000ff098424 */ /* 0x000fe200078e00ff */
[----:B------:R-:W-:Y:S06]  /*1120*/  @!P0 BRA `(.L_x_10) ;  /* 0x00000000004c8947 */ /* 0x000fec0003800000 */
[----:B------:R-:W-:-:S13]  /*1130*/  ISETP.GT.AND P0, PT, R7, 0x7fefffff, PT ;  /* 0x7fefffff0700780c */ /* 0x000fda0003f04270 */
[----:B------:R-:W-:Y:S05]  /*1140*/  @P0 BRA `(.L_x_11) ;  /* 0x0000000000400947 */ /* 0x000fea0003800000 */
[----:B------:R-:W-:Y:S01]  /*1150*/  DMUL R6, R6, 8.11296384146066816958e+31 ;  /* 0x4690000006067828 */ /* 0x000fe20000000000 */
[----:B------:R-:W-:Y:S02]  /*1160*/  IMAD.MOV.U32 R8, RZ, RZ, RZ ;  /* 0x000000ffff087224 */ /* 0x000fe400078e00ff */
[----:B------:R-:W-:Y:S02]  /*1170*/  IMAD.MOV.U32 R12, RZ, RZ, 0x0 ;  /* 0x00000000ff0c7424 */ /* 0x000fe400078e00ff */
[----:B------:R-:W-:Y:S01]  /*1180*/  IMAD.MOV.U32 R13, RZ, RZ, 0x3fd80000 ;  /* 0x3fd80000ff0d7424 */ /* 0x000fe200078e00ff */
[----:B------:R-:W0:Y:S02]  /*1190*/  MUFU.RSQ64H R9, R7 ;  /* 0x0000000700097308 */ /* 0x000e240000001c00 */
[----:B0-----:R-:W-:-:S08]  /*11a0*/  DMUL R10, R8, R8 ;  /* 0x00000008080a7228 */ /* 0x001fd00000000000 */
[----:B------:R-:W-:-:S08]  /*11b0*/  DFMA R10, R6, -R10, 1 ;  /* 0x3ff00000060a742b */ /* 0x000fd0000000080a */
[----:B------:R-:W-:Y:S02]  /*11c0*/  DFMA R12, R10, R12, 0.5 ;  /* 0x3fe000000a0c742b */ /* 0x000fe4000000000c */
[----:B------:R-:W-:-:S08]  /*11d0*/  DMUL R10, R8, R10 ;  /* 0x0000000a080a7228 */ /* 0x000fd00000000000 */
[----:B------:R-:W-:-:S08]  /*11e0*/  DFMA R10, R12, R10, R8 ;  /* 0x0000000a0c0a722b */ /* 0x000fd00000000008 */
[----:B------:R-:W-:Y:S02]  /*11f0*/  DMUL R8, R6, R10 ;  /* 0x0000000a06087228 */ /* 0x000fe40000000000 */
[----:B------:R-:W-:-:S06]  /*1200*/  VIADD R11, R11, 0xfff00000 ;  /* 0xfff000000b0b7836 */ /* 0x000fcc0000000000 */
[----:B------:R-:W-:-:S08]  /*1210*/  DFMA R12, R8, -R8, R6 ;  /* 0x80000008080c722b */ /* 0x000fd00000000006 */
[----:B------:R-:W-:-:S10]  /*1220*/  DFMA R8, R10, R12, R8 ;  /* 0x0000000c0a08722b */ /* 0x000fd40000000008 */
[----:B------:R-:W-:Y:S01]  /*1230*/  VIADD R9, R9, 0xfcb00000 ;  /* 0xfcb0000009097836 */ /* 0x000fe20000000000 */
[----:B------:R-:W-:Y:S06]  /*1240*/  BRA `(.L_x_10) ;  /* 0x0000000000047947 */ /* 0x000fec0003800000 */
.L_x_11:
[----:B------:R-:W-:-:S11]  /*1250*/  DADD R8, R6, R6 ;  /* 0x0000000006087229 */ /* 0x000fd60000000006 */
.L_x_10:
[----:B------:R-:W-:Y:S05]  /*1260*/  BSYNC.RECONVERGENT B1 ;  /* 0x0000000000017941 */ /* 0x000fea0003800200 */
.L_x_8:
[----:B------:R-:W-:-:S04]  /*1270*/  IMAD.MOV.U32 R3, RZ, RZ, 0x0 ;  /* 0x00000000ff037424 */ /* 0x000fc800078e00ff */
[----:B------:R-:W-:Y:S05]  /*1280*/  RET.REL.NODEC R2 `(_Z10sum_primesPjS_Py) ;  /* 0xffffffec025c7950 */ /* 0x000fea0003c3ffff */
.L_x_12:
[----:B------:R-:W-:-:S00]  /*1290*/  BRA `(.L_x_12) ;  /* 0xfffffffc00fc7947 */ /* 0x000fc0000383ffff */
[----:B------:R-:W-:-:S00]  /*12a0*/  NOP ;  /* 0x0000000000007918 */ /* 0x000fc00000000000 */
        /* <DEDUP_REMOVED lines=13> */
.L_x_13:


//--------------------- .nv.shared._Z10sum_primesPjS_Py --------------------------
	.section	.nv.shared._Z10sum_primesPjS_Py,"aw",@nobits
	.sectionflags	@""
	.align	4
.nv.shared._Z10sum_primesPjS_Py:
	.zero		3072


//--------------------- .nv.shared.reserved.0     --------------------------
	.section	.nv.shared.reserved.0,"aw",@nobits
	.weak		__nv_reservedSMEM_offset_0_alias
	.size		__nv_reservedSMEM_offset_0_alias, 0, 64
	.other		__nv_reservedSMEM_offset_0_alias,@"STO_CUDA_RESERVED_SHARED STV_DEFAULT"
__nv_reservedSMEM_offset_0_alias:
	.zero		0
	.zero		64


//--------------------- .nv.constant0._Z10sum_primesPjS_Py --------------------------
	.section	.nv.constant0._Z10sum_primesPjS_Py,"a",@progbits
	.sectionflags	@""
	.align	4
.nv.constant0._Z10sum_primesPjS_Py:
	.zero		920


//--------------------- SYMBOLS --------------------------

	.type		.nv.reservedSmem.offset0,@object
	.size		.nv.reservedSmem.offset0,0x4
	.type		.nv.reservedSmem.cap,@object
	.size		.nv.reservedSmem.cap,0x4
